//
// Generated by NVIDIA NVVM Compiler
//
// Compiler Build ID: CL-36424714
// Cuda compilation tools, release 13.0, V13.0.88
// Based on NVVM 20.0.0
//

.version 9.0
.target sm_100
.address_size 64

	// .globl	_Z12launch_moverP8Particleii

.visible .entry _Z12launch_moverP8Particleii(
	.param .u64 .ptr .align 1 _Z12launch_moverP8Particleii_param_0,
	.param .u32 _Z12launch_moverP8Particleii_param_1,
	.param .u32 _Z12launch_moverP8Particleii_param_2
)
{
	.reg .pred 	%p<8>;
	.reg .b32 	%r<37>;
	.reg .b32 	%f<113>;
	.reg .b64 	%rd<5>;

	ld.param.u64 	%rd2, [_Z12launch_moverP8Particleii_param_0];
	ld.param.u32 	%r18, [_Z12launch_moverP8Particleii_param_1];
	ld.param.u32 	%r19, [_Z12launch_moverP8Particleii_param_2];
	mov.u32 	%r20, %ctaid.x;
	mov.u32 	%r21, %ntid.x;
	mov.u32 	%r22, %tid.x;
	mad.lo.s32 	%r1, %r20, %r21, %r22;
	setp.ge.s32 	%p1, %r1, %r18;
	setp.lt.s32 	%p2, %r19, 1;
	or.pred  	%p3, %p1, %p2;
	@%p3 bra 	$L__BB0_8;
	cvta.to.global.u64 	%rd3, %rd2;
	mul.wide.s32 	%rd4, %r1, 24;
	add.s64 	%rd1, %rd3, %rd4;
	mul.lo.s32 	%r2, %r1, 123;
	ld.global.f32 	%f110, [%rd1+12];
	ld.global.f32 	%f107, [%rd1];
	ld.global.f32 	%f111, [%rd1+16];
	ld.global.f32 	%f108, [%rd1+4];
	ld.global.f32 	%f112, [%rd1+20];
	ld.global.f32 	%f109, [%rd1+8];
	and.b32  	%r3, %r19, 3;
	setp.lt.u32 	%p4, %r19, 4;
	mov.b32 	%r34, 0;
	@%p4 bra 	$L__BB0_4;
	and.b32  	%r34, %r19, 2147483644;
	neg.s32 	%r33, %r34;
	add.s32 	%r32, %r2, 3;
$L__BB0_3:
	add.f32 	%f50, %f110, %f107;
	add.f32 	%f51, %f111, %f108;
	add.f32 	%f52, %f112, %f109;
	add.s32 	%r24, %r32, -2;
	add.s32 	%r25, %r32, -3;
	rem.s32 	%r26, %r25, %r18;
	cvt.rn.f32.s32 	%f53, %r26;
	div.rn.f32 	%f54, %f53, 0f40A00000;
	add.f32 	%f55, %f110, %f54;
	fma.rn.f32 	%f56, %f53, 0f3E800000, %f111;
	div.rn.f32 	%f57, %f53, 0f40400000;
	add.f32 	%f58, %f57, %f112;
	add.f32 	%f59, %f55, %f50;
	add.f32 	%f60, %f56, %f51;
	add.f32 	%f61, %f58, %f52;
	rem.s32 	%r27, %r24, %r18;
	cvt.rn.f32.s32 	%f62, %r27;
	div.rn.f32 	%f63, %f62, 0f40A00000;
	add.f32 	%f64, %f55, %f63;
	fma.rn.f32 	%f65, %f62, 0f3E800000, %f56;
	div.rn.f32 	%f66, %f62, 0f40400000;
	add.f32 	%f67, %f66, %f58;
	add.f32 	%f68, %f64, %f59;
	add.f32 	%f69, %f65, %f60;
	add.f32 	%f70, %f67, %f61;
	add.s32 	%r28, %r32, -1;
	rem.s32 	%r29, %r28, %r18;
	cvt.rn.f32.s32 	%f71, %r29;
	div.rn.f32 	%f72, %f71, 0f40A00000;
	add.f32 	%f73, %f64, %f72;
	fma.rn.f32 	%f74, %f71, 0f3E800000, %f65;
	div.rn.f32 	%f75, %f71, 0f40400000;
	add.f32 	%f76, %f75, %f67;
	add.f32 	%f107, %f73, %f68;
	add.f32 	%f108, %f74, %f69;
	add.f32 	%f109, %f76, %f70;
	rem.s32 	%r30, %r32, %r18;
	cvt.rn.f32.s32 	%f77, %r30;
	div.rn.f32 	%f78, %f77, 0f40A00000;
	add.f32 	%f110, %f73, %f78;
	fma.rn.f32 	%f111, %f77, 0f3E800000, %f74;
	div.rn.f32 	%f79, %f77, 0f40400000;
	add.f32 	%f112, %f79, %f76;
	add.s32 	%r33, %r33, 4;
	add.s32 	%r32, %r32, 4;
	setp.ne.s32 	%p5, %r33, 0;
	@%p5 bra 	$L__BB0_3;
$L__BB0_4:
	setp.eq.s32 	%p6, %r3, 0;
	@%p6 bra 	$L__BB0_7;
	add.s32 	%r36, %r34, %r2;
	neg.s32 	%r35, %r3;
$L__BB0_6:
	.pragma "nounroll";
	add.f32 	%f107, %f110, %f107;
	add.f32 	%f108, %f111, %f108;
	add.f32 	%f109, %f112, %f109;
	rem.s32 	%r31, %r36, %r18;
	cvt.rn.f32.s32 	%f80, %r31;
	div.rn.f32 	%f81, %f80, 0f40A00000;
	add.f32 	%f110, %f110, %f81;
	fma.rn.f32 	%f111, %f80, 0f3E800000, %f111;
	div.rn.f32 	%f82, %f80, 0f40400000;
	add.f32 	%f112, %f82, %f112;
	add.s32 	%r36, %r36, 1;
	add.s32 	%r35, %r35, 1;
	setp.ne.s32 	%p7, %r35, 0;
	@%p7 bra 	$L__BB0_6;
$L__BB0_7:
	st.global.f32 	[%rd1+12], %f110;
	st.global.f32 	[%rd1], %f107;
	st.global.f32 	[%rd1+16], %f111;
	st.global.f32 	[%rd1+4], %f108;
	st.global.f32 	[%rd1+20], %f112;
	st.global.f32 	[%rd1+8], %f109;
$L__BB0_8:
	ret;

}


// ===== COMPILED SASS (sm_100) =====

	.target	sm_100

	.elftype	@"ET_EXEC"


//--------------------- .note.nv.tkinfo           --------------------------
	.section	.note.nv.tkinfo,"",@"SHT_NOTE"
	.sectionflags	@"SHF_NOTE_NV_TKINFO"
	.tkinfo
        /*0018*/ 	.word	0x00000002
        /*0030*/ 	.string	""
        /*0030*/ 	.string	"ptxas"
        /*0030*/ 	.string	"Cuda compilation tools, release 13.0, V13.0.88"
        /*0030*/ 	.string	"Build cuda_13.0.r13.0/compiler.36424714_0"
        /*0030*/ 	.string	"-arch sm_100 -m 64 "



//--------------------- .note.nv.cuinfo           --------------------------
	.section	.note.nv.cuinfo,"",@"SHT_NOTE"
	.sectionflags	@"SHF_NOTE_NV_CUINFO"
        /*0018*/ 	.short	0x0002
        /*001a*/ 	.short	0x0064
        /*001c*/ 	.short	0x0082
	.zero		2


//--------------------- .nv.info                  --------------------------
	.section	.nv.info,"",@"SHT_CUDA_INFO"
	.align	4


	//----- nvinfo : EIATTR_REGCOUNT
	.align		4
        /*0000*/ 	.byte	0x04, 0x2f
        /*0002*/ 	.short	(.L_1 - .L_0)
	.align		4
.L_0:
        /*0004*/ 	.word	index@(_Z12launch_moverP8Particleii)
        /*0008*/ 	.word	0x00000020


	//----- nvinfo : EIATTR_FRAME_SIZE
	.align		4
.L_1:
        /*000c*/ 	.byte	0x04, 0x11
        /*000e*/ 	.short	(.L_3 - .L_2)
	.align		4
.L_2:
        /*0010*/ 	.word	index@($__internal_0_$__cuda_sm3x_div_rn_noftz_f32_slowpath)
        /*0014*/ 	.word	0x00000000


	//----- nvinfo : EIATTR_FRAME_SIZE
	.align		4
.L_3:
        /*0018*/ 	.byte	0x04, 0x11
        /*001a*/ 	.short	(.L_5 - .L_4)
	.align		4
.L_4:
        /*001c*/ 	.word	index@(_Z12launch_moverP8Particleii)
        /*0020*/ 	.word	0x00000000


	//----- nvinfo : EIATTR_MIN_STACK_SIZE
	.align		4
.L_5:
        /*0024*/ 	.byte	0x04, 0x12
        /*0026*/ 	.short	(.L_7 - .L_6)
	.align		4
.L_6:
        /*0028*/ 	.word	index@(_Z12launch_moverP8Particleii)
        /*002c*/ 	.word	0x00000000
.L_7:


//--------------------- .nv.compat                --------------------------
	.section	.nv.compat,"",@"SHT_CUDA_COMPAT_INFO"
	.align	4
        /*0000*/ 	.byte	0x02, 0x09, 0x00, 0x00, 0x02, 0x02, 0x01, 0x00, 0x02, 0x05, 0x05, 0x00, 0x03, 0x07, 0x01, 0x01
        /*0010*/ 	.byte	0x02, 0x03, 0x00, 0x00, 0x02, 0x06, 0x01, 0x00, 0x04, 0x0b, 0x08, 0x00, 0x01, 0x00, 0x00, 0x00
        /*0020*/ 	.byte	0x00, 0x00, 0x00, 0x00


//--------------------- .nv.info._Z12launch_moverP8Particleii --------------------------
	.section	.nv.info._Z12launch_moverP8Particleii,"",@"SHT_CUDA_INFO"
	.sectionflags	@""
	.align	4


	//----- nvinfo : EIATTR_CUDA_API_VERSION
	.align		4
        /*0000*/ 	.byte	0x04, 0x37
        /*0002*/ 	.short	(.L_9 - .L_8)
.L_8:
        /*0004*/ 	.word	0x00000082


	//----- nvinfo : EIATTR_KPARAM_INFO
	.align		4
.L_9:
        /*0008*/ 	.byte	0x04, 0x17
        /*000a*/ 	.short	(.L_11 - .L_10)
.L_10:
        /*000c*/ 	.word	0x00000000
        /*0010*/ 	.short	0x0002
        /*0012*/ 	.short	0x000c
        /*0014*/ 	.byte	0x00, 0xf0, 0x11, 0x00


	//----- nvinfo : EIATTR_KPARAM_INFO
	.align		4
.L_11:
        /*0018*/ 	.byte	0x04, 0x17
        /*001a*/ 	.short	(.L_13 - .L_12)
.L_12:
        /*001c*/ 	.word	0x00000000
        /*0020*/ 	.short	0x0001
        /*0022*/ 	.short	0x0008
        /*0024*/ 	.byte	0x00, 0xf0, 0x11, 0x00


	//----- nvinfo : EIATTR_KPARAM_INFO
	.align		4
.L_13:
        /*0028*/ 	.byte	0x04, 0x17
        /*002a*/ 	.short	(.L_15 - .L_14)
.L_14:
        /*002c*/ 	.word	0x00000000
        /*0030*/ 	.short	0x0000
        /*0032*/ 	.short	0x0000
        /*0034*/ 	.byte	0x00, 0xf5, 0x21, 0x00


	//----- nvinfo : EIATTR_SPARSE_MMA_MASK
	.align		4
.L_15:
        /*0038*/ 	.byte	0x03, 0x50
        /*003a*/ 	.short	0x0000


	//----- nvinfo : EIATTR_MAXREG_COUNT
	.align		4
        /*003c*/ 	.byte	0x03, 0x1b
        /*003e*/ 	.short	0x00ff


	//----- nvinfo : EIATTR_MERCURY_ISA_VERSION
	.align		4
        /*0040*/ 	.byte	0x03, 0x5f
        /*0042*/ 	.short	0x0101


	//----- nvinfo : EIATTR_VRC_CTA_INIT_COUNT
	.align		4
        /*0044*/ 	.byte	0x02, 0x4a
	.zero		1
	.zero		1


	//----- nvinfo : EIATTR_EXIT_INSTR_OFFSETS
	.align		4
        /*0048*/ 	.byte	0x04, 0x1c
        /*004a*/ 	.short	(.L_17 - .L_16)


	//   ....[0]....
.L_16:
        /*004c*/ 	.word	0x00000080


	//   ....[1]....
        /*0050*/ 	.word	0x000015d0


	//----- nvinfo : EIATTR_CRS_STACK_SIZE
	.align		4
.L_17:
        /*0054*/ 	.byte	0x04, 0x1e
        /*0056*/ 	.short	(.L_19 - .L_18)
.L_18:
        /*0058*/ 	.word	0x00000000


	//----- nvinfo : EIATTR_CBANK_PARAM_SIZE
	.align		4
.L_19:
        /*005c*/ 	.byte	0x03, 0x19
        /*005e*/ 	.short	0x0010


	//----- nvinfo : EIATTR_PARAM_CBANK
	.align		4
        /*0060*/ 	.byte	0x04, 0x0a
        /*0062*/ 	.short	(.L_21 - .L_20)
	.align		4
.L_20:
        /*0064*/ 	.word	index@(.nv.constant0._Z12launch_moverP8Particleii)
        /*0068*/ 	.short	0x0380
        /*006a*/ 	.short	0x0010


	//----- nvinfo : EIATTR_SW_WAR
	.align		4
.L_21:
        /*006c*/ 	.byte	0x04, 0x36
        /*006e*/ 	.short	(.L_23 - .L_22)
.L_22:
        /*0070*/ 	.word	0x00000008
.L_23:


//--------------------- .nv.callgraph             --------------------------
	.section	.nv.callgraph,"",@"SHT_CUDA_CALLGRAPH"
	.align	4
	.sectionentsize	8
	.align		4
        /*0000*/ 	.word	0x00000000
	.align		4
        /*0004*/ 	.word	0xffffffff
	.align		4
        /*0008*/ 	.word	0x00000000
	.align		4
        /*000c*/ 	.word	0xfffffffe
	.align		4
        /*0010*/ 	.word	0x00000000
	.align		4
        /*0014*/ 	.word	0xfffffffd
	.align		4
        /*0018*/ 	.word	0x00000000
	.align		4
        /*001c*/ 	.word	0xfffffffc


//--------------------- .text._Z12launch_moverP8Particleii --------------------------
	.section	.text._Z12launch_moverP8Particleii,"ax",@progbits
	.align	128
        .global         _Z12launch_moverP8Particleii
        .type           _Z12launch_moverP8Particleii,@function
        .size           _Z12launch_moverP8Particleii,(.L_x_36 - _Z12launch_moverP8Particleii)
        .other          _Z12launch_moverP8Particleii,@"STO_CUDA_ENTRY STV_DEFAULT"
_Z12launch_moverP8Particleii:
.text._Z12launch_moverP8Particleii:
[----:B------:R-:W-:Y:S01]  /*0000*/  LDC R1, c[0x0][0x37c] ;  /* 0x0000df00ff017b82 */ /* 0x000fe20000000800 */
[----:B------:R-:W0:Y:S07]  /*0010*/  S2R R0, SR_TID.X ;  /* 0x0000000000007919 */ /* 0x000e2e0000002100 */
[----:B------:R-:W0:Y:S08]  /*0020*/  S2UR UR4, SR_CTAID.X ;  /* 0x00000000000479c3 */ /* 0x000e300000002500 */
[----:B------:R-:W0:Y:S08]  /*0030*/  LDC R7, c[0x0][0x360] ;  /* 0x0000d800ff077b82 */ /* 0x000e300000000800 */
[----:B------:R-:W1:Y:S01]  /*0040*/  LDC.64 R2, c[0x0][0x388] ;  /* 0x0000e200ff027b82 */ /* 0x000e620000000a00 */
[----:B0-----:R-:W-:Y:S01]  /*0050*/  IMAD R7, R7, UR4, R0 ;  /* 0x0000000407077c24 */ /* 0x001fe2000f8e0200 */
[----:B-1----:R-:W-:-:S04]  /*0060*/  ISETP.GE.AND P0, PT, R3, 0x1, PT ;  /* 0x000000010300780c */ /* 0x002fc80003f06270 */
[----:B------:R-:W-:-:S13]  /*0070*/  ISETP.GE.OR P0, PT, R7, R2, !P0 ;  /* 0x000000020700720c */ /* 0x000fda0004706670 */
[----:B------:R-:W-:Y:S05]  /*0080*/  @P0 EXIT ;  /* 0x000000000000094d */ /* 0x000fea0003800000 */
[----:B------:R-:W0:Y:S01]  /*0090*/  LDC.64 R14, c[0x0][0x380] ;  /* 0x0000e000ff0e7b82 */ /* 0x000e220000000a00 */
[----:B------:R-:W1:Y:S01]  /*00a0*/  LDCU.64 UR4, c[0x0][0x358] ;  /* 0x00006b00ff0477ac */ /* 0x000e620008000a00 */
[----:B0-----:R-:W-:-:S05]  /*00b0*/  IMAD.WIDE R14, R7, 0x18, R14 ;  /* 0x00000018070e7825 */ /* 0x001fca00078e020e */
[----:B-1----:R0:W5:Y:S04]  /*00c0*/  LDG.E R22, desc[UR4][R14.64+0xc] ;  /* 0x00000c040e167981 */ /* 0x002168000c1e1900 */
[----:B------:R0:W5:Y:S04]  /*00d0*/  LDG.E R11, desc[UR4][R14.64] ;  /* 0x000000040e0b7981 */ /* 0x000168000c1e1900 */
[----:B------:R0:W5:Y:S04]  /*00e0*/  LDG.E R16, desc[UR4][R14.64+0x10] ;  /* 0x000010040e107981 */ /* 0x000168000c1e1900 */
[----:B------:R0:W5:Y:S04]  /*00f0*/  LDG.E R27, desc[UR4][R14.64+0x4] ;  /* 0x000004040e1b7981 */ /* 0x000168000c1e1900 */
[----:B------:R0:W5:Y:S04]  /*0100*/  LDG.E R10, desc[UR4][R14.64+0x14] ;  /* 0x000014040e0a7981 */ /* 0x000168000c1e1900 */
[----:B------:R0:W5:Y:S01]  /*0110*/  LDG.E R29, desc[UR4][R14.64+0x8] ;  /* 0x000008040e1d7981 */ /* 0x000162000c1e1900 */
[C---:B------:R-:W-:Y:S01]  /*0120*/  ISETP.GE.U32.AND P0, PT, R3.reuse, 0x4, PT ;  /* 0x000000040300780c */ /* 0x040fe20003f06070 */
[----:B------:R-:W-:Y:S01]  /*0130*/  HFMA2 R5, -RZ, RZ, 0, 0 ;  /* 0x00000000ff057431 */ /* 0x000fe200000001ff */
[----:B------:R-:W-:-:S11]  /*0140*/  LOP3.LUT R6, R3, 0x3, RZ, 0xc0, !PT ;  /* 0x0000000303067812 */ /* 0x000fd600078ec0ff */
[----:B0-----:R-:W-:Y:S05]  /*0150*/  @!P0 BRA `(.L_x_0) ;  /* 0x0000000c00f08947 */ /* 0x001fea0003800000 */
[----:B------:R-:W0:Y:S01]  /*0160*/  LDC R4, c[0x0][0x388] ;  /* 0x0000e200ff047b82 */ /* 0x000e220000000800 */
[----:B------:R-:W-:Y:S01]  /*0170*/  IMAD.MOV.U32 R0, RZ, RZ, 0x7b ;  /* 0x0000007bff007424 */ /* 0x000fe200078e00ff */
[----:B------:R-:W-:-:S03]  /*0180*/  LOP3.LUT R5, R3, 0x7ffffffc, RZ, 0xc0, !PT ;  /* 0x7ffffffc03057812 */ /* 0x000fc600078ec0ff */
[----:B------:R-:W-:Y:S01]  /*0190*/  IMAD R3, R7, R0, 0x3 ;  /* 0x0000000307037424 */ /* 0x000fe200078e0200 */
[----:B------:R-:W-:-:S07]  /*01a0*/  IADD3 R2, PT, PT, -R5, RZ, RZ ;  /* 0x000000ff05027210 */ /* 0x000fce0007ffe1ff */
.L_x_17:
[----:B0-----:R-:W-:Y:S01]  /*01b0*/  IABS R0, R4 ;  /* 0x0000000400007213 */ /* 0x001fe20000000000 */
[----:B------:R-:W-:Y:S01]  /*01c0*/  VIADD R12, R3, 0xfffffffd ;  /* 0xfffffffd030c7836 */ /* 0x000fe20000000000 */
[----:B------:R-:W-:Y:S01]  /*01d0*/  IADD3 R2, PT, PT, R2, 0x4, RZ ;  /* 0x0000000402027810 */ /* 0x000fe20007ffe0ff */
[----:B------:R-:W-:Y:S01]  /*01e0*/  BSSY.RECONVERGENT B0, `(.L_x_1) ;  /* 0x0000029000007945 */ /* 0x000fe20003800200 */
[----:B------:R-:W0:Y:S01]  /*01f0*/  I2F.RP R13, R0 ;  /* 0x00000000000d7306 */ /* 0x000e220000209400 */
[----:B-----5:R-:W-:Y:S01]  /*0200*/  FADD R11, R11, R22 ;  /* 0x000000160b0b7221 */ /* 0x020fe20000000000 */
[----:B------:R-:W-:Y:S01]  /*0210*/  IABS R18, R12 ;  /* 0x0000000c00127213 */ /* 0x000fe20000000000 */
[----:B------:R-:W-:Y:S01]  /*0220*/  FADD R27, R27, R16 ;  /* 0x000000101b1b7221 */ /* 0x000fe20000000000 */
[----:B------:R-:W-:Y:S01]  /*0230*/  ISETP.GE.AND P2, PT, R12, RZ, PT ;  /* 0x000000ff0c00720c */ /* 0x000fe20003f46270 */
[----:B------:R-:W-:Y:S01]  /*0240*/  FADD R25, R29, R10 ;  /* 0x0000000a1d197221 */ /* 0x000fe20000000000 */
[----:B------:R-:W-:-:S02]  /*0250*/  VIADD R20, R3, 0xfffffffe ;  /* 0xfffffffe03147836 */ /* 0x000fc40000000000 */
[----:B0-----:R-:W0:Y:S02]  /*0260*/  MUFU.RCP R13, R13 ;  /* 0x0000000d000d7308 */ /* 0x001e240000001000 */
[----:B0-----:R-:W-:Y:S02]  /*0270*/  VIADD R8, R13, 0xffffffe ;  /* 0x0ffffffe0d087836 */ /* 0x001fe40000000000 */
[----:B------:R-:W-:-:S04]  /*0280*/  IMAD.MOV.U32 R13, RZ, RZ, 0x3e4ccccd ;  /* 0x3e4ccccdff0d7424 */ /* 0x000fc800078e00ff */
[----:B------:R0:W1:Y:S02]  /*0290*/  F2I.FTZ.U32.TRUNC.NTZ R9, R8 ;  /* 0x0000000800097305 */ /* 0x000064000021f000 */
[----:B0-----:R-:W-:Y:S02]  /*02a0*/  MOV R8, RZ ;  /* 0x000000ff00087202 */ /* 0x001fe40000000f00 */
[----:B-1----:R-:W-:-:S05]  /*02b0*/  IADD3 R17, PT, PT, RZ, -R9, RZ ;  /* 0x80000009ff117210 */ /* 0x002fca0007ffe0ff */
[----:B------:R-:W-:-:S04]  /*02c0*/  IMAD R17, R17, R0, RZ ;  /* 0x0000000011117224 */ /* 0x000fc800078e02ff */
[----:B------:R-:W-:-:S04]  /*02d0*/  IMAD.HI.U32 R9, R9, R17, R8 ;  /* 0x0000001109097227 */ /* 0x000fc800078e0008 */
[----:B------:R-:W-:-:S04]  /*02e0*/  IMAD.MOV.U32 R17, RZ, RZ, R18 ;  /* 0x000000ffff117224 */ /* 0x000fc800078e0012 */
[----:B------:R-:W-:-:S05]  /*02f0*/  IMAD.HI.U32 R9, R9, R17, RZ ;  /* 0x0000001109097227 */ /* 0x000fca00078e00ff */
[----:B------:R-:W-:-:S05]  /*0300*/  IADD3 R9, PT, PT, -R9, RZ, RZ ;  /* 0x000000ff09097210 */ /* 0x000fca0007ffe1ff */
[----:B------:R-:W-:-:S05]  /*0310*/  IMAD R9, R0, R9, R17 ;  /* 0x0000000900097224 */ /* 0x000fca00078e0211 */
[----:B------:R-:W-:-:S13]  /*0320*/  ISETP.GT.U32.AND P0, PT, R0, R9, PT ;  /* 0x000000090000720c */ /* 0x000fda0003f04070 */
[----:B------:R-:W-:Y:S01]  /*0330*/  @!P0 IMAD.IADD R9, R9, 0x1, -R0 ;  /* 0x0000000109098824 */ /* 0x000fe200078e0a00 */
[----:B------:R-:W-:-:S04]  /*0340*/  ISETP.NE.AND P0, PT, R4, RZ, PT ;  /* 0x000000ff0400720c */ /* 0x000fc80003f05270 */
[----:B------:R-:W-:-:S13]  /*0350*/  ISETP.GT.U32.AND P1, PT, R0, R9, PT ;  /* 0x000000090000720c */ /* 0x000fda0003f24070 */
[----:B------:R-:W-:Y:S01]  /*0360*/  @!P1 IADD3 R9, PT, PT, R9, -R0, RZ ;  /* 0x8000000009099210 */ /* 0x000fe20007ffe0ff */
[----:B------:R-:W-:-:S04]  /*0370*/  HFMA2 R0, -RZ, RZ, 2.3125, 0 ;  /* 0x40a00000ff007431 */ /* 0x000fc800000001ff */
[----:B------:R-:W-:Y:S01]  /*0380*/  @!P2 IMAD.MOV R9, RZ, RZ, -R9 ;  /* 0x000000ffff09a224 */ /* 0x000fe200078e0a09 */
[----:B------:R-:W-:Y:S02]  /*0390*/  @!P0 LOP3.LUT R9, RZ, R4, RZ, 0x33, !PT ;  /* 0x00000004ff098212 */ /* 0x000fe400078e33ff */
[----:B------:R-:W-:Y:S02]  /*03a0*/  ISETP.NE.AND P2, PT, R2, RZ, PT ;  /* 0x000000ff0200720c */ /* 0x000fe40003f45270 */
[----:B------:R-:W-:Y:S01]  /*03b0*/  I2FP.F32.S32 R9, R9 ;  /* 0x0000000900097245 */ /* 0x000fe20000201400 */
[----:B------:R-:W-:-:S03]  /*03c0*/  FFMA R0, R13, -R0, 1 ;  /* 0x3f8000000d007423 */ /* 0x000fc60000000800 */
[----:B------:R-:W0:Y:S01]  /*03d0*/  FCHK P0, R9, 5 ;  /* 0x40a0000009007902 */ /* 0x000e220000000000 */
[----:B------:R-:W-:-:S04]  /*03e0*/  FFMA R0, R0, R13, 0.20000000298023223877 ;  /* 0x3e4ccccd00007423 */ /* 0x000fc8000000000d */
[----:B------:R-:W-:-:S04]  /*03f0*/  FFMA R8, R9, R0, RZ ;  /* 0x0000000009087223 */ /* 0x000fc800000000ff */
[----:B------:R-:W-:-:S04]  /*0400*/  FFMA R13, R8, -5, R9 ;  /* 0xc0a00000080d7823 */ /* 0x000fc80000000009 */
[----:B------:R-:W-:Y:S01]  /*0410*/  FFMA R0, R0, R13, R8 ;  /* 0x0000000d00007223 */ /* 0x000fe20000000008 */
[----:B0-----:R-:W-:Y:S06]  /*0420*/  @!P0 BRA `(.L_x_2) ;  /* 0x0000000000108947 */ /* 0x001fec0003800000 */
[----:B------:R-:W-:Y:S01]  /*0430*/  MOV R0, R9 ;  /* 0x0000000900007202 */ /* 0x000fe20000000f00 */
[----:B------:R-:W-:Y:S01]  /*0440*/  IMAD.MOV.U32 R23, RZ, RZ, 0x40a00000 ;  /* 0x40a00000ff177424 */ /* 0x000fe200078e00ff */
[----:B------:R-:W-:-:S07]  /*0450*/  MOV R8, 0x470 ;  /* 0x0000047000087802 */ /* 0x000fce0000000f00 */
[----:B------:R-:W-:Y:S05]  /*0460*/  CALL.REL.NOINC `($__internal_0_$__cuda_sm3x_div_rn_noftz_f32_slowpath) ;  /* 0x00000010005c7944 */ /* 0x000fea0003c00000 */
.L_x_2:
[----:B------:R-:W-:Y:S05]  /*0470*/  BSYNC.RECONVERGENT B0 ;  /* 0x0000000000007941 */ /* 0x000fea0003800200 */
.L_x_1:
[----:B------:R-:W-:Y:S01]  /*0480*/  MOV R13, 0x3eaaaaab ;  /* 0x3eaaaaab000d7802 */ /* 0x000fe20000000f00 */
[----:B------:R-:W-:Y:S01]  /*0490*/  IMAD.MOV.U32 R8, RZ, RZ, 0x40400000 ;  /* 0x40400000ff087424 */ /* 0x000fe200078e00ff */
[----:B------:R-:W0:Y:S01]  /*04a0*/  FCHK P0, R9, 3 ;  /* 0x4040000009007902 */ /* 0x000e220000000000 */
[----:B------:R-:W-:Y:S01]  /*04b0*/  BSSY.RECONVERGENT B0, `(.L_x_3) ;  /* 0x000000e000007945 */ /* 0x000fe20003800200 */
[----:B------:R-:W-:Y:S01]  /*04c0*/  FADD R22, R0, R22 ;  /* 0x0000001600167221 */ /* 0x000fe20000000000 */
[----:B------:R-:W-:Y:S01]  /*04d0*/  FFMA R8, R13, -R8, 1 ;  /* 0x3f8000000d087423 */ /* 0x000fe20000000808 */
[----:B------:R-:W-:-:S03]  /*04e0*/  FFMA R18, R9, 0.25, R16 ;  /* 0x3e80000009127823 */ /* 0x000fc60000000010 */
[----:B------:R-:W-:-:S04]  /*04f0*/  FFMA R8, R8, R13, 0.3333333432674407959 ;  /* 0x3eaaaaab08087423 */ /* 0x000fc8000000000d */
        /* <DEDUP_REMOVED lines=8> */
[----:B------:R-:W-:-:S07]  /*0580*/  MOV R13, R0 ;  /* 0x00000000000d7202 */ /* 0x000fce0000000f00 */
.L_x_4:
[----:B------:R-:W-:Y:S05]  /*0590*/  BSYNC.RECONVERGENT B0 ;  /* 0x0000000000007941 */ /* 0x000fea0003800200 */
.L_x_3:
[----:B------:R-:W-:Y:S01]  /*05a0*/  IABS R0, R4 ;  /* 0x0000000400007213 */ /* 0x000fe20000000000 */
[----:B------:R-:W-:Y:S01]  /*05b0*/  IMAD.MOV.U32 R8, RZ, RZ, RZ ;  /* 0x000000ffff087224 */ /* 0x000fe200078e00ff */
[----:B------:R-:W-:Y:S01]  /*05c0*/  IABS R19, R20 ;  /* 0x0000001400137213 */ /* 0x000fe20000000000 */
[----:B------:R-:W-:Y:S01]  /*05d0*/  FADD R10, R13, R10 ;  /* 0x0000000a0d0a7221 */ /* 0x000fe20000000000 */
[----:B------:R-:W0:Y:S01]  /*05e0*/  I2F.RP R12, R0 ;  /* 0x00000000000c7306 */ /* 0x000e220000209400 */
[----:B------:R-:W-:Y:S01]  /*05f0*/  ISETP.GE.AND P1, PT, R20, RZ, PT ;  /* 0x000000ff1400720c */ /* 0x000fe20003f26270 */
[----:B------:R-:W-:Y:S01]  /*0600*/  BSSY.RECONVERGENT B0, `(.L_x_5) ;  /* 0x0000024000007945 */ /* 0x000fe20003800200 */
[----:B------:R-:W-:Y:S01]  /*0610*/  ISETP.NE.AND P3, PT, R4, RZ, PT ;  /* 0x000000ff0400720c */ /* 0x000fe20003f65270 */
[----:B------:R-:W-:Y:S01]  /*0620*/  FADD R11, R11, R22 ;  /* 0x000000160b0b7221 */ /* 0x000fe20000000000 */
[----:B------:R-:W-:Y:S01]  /*0630*/  FADD R27, R27, R18 ;  /* 0x000000121b1b7221 */ /* 0x000fe20000000000 */
[----:B------:R-:W-:-:S02]  /*0640*/  FADD R25, R25, R10 ;  /* 0x0000000a19197221 */ /* 0x000fc40000000000 */
[----:B0-----:R-:W0:Y:S02]  /*0650*/  MUFU.RCP R12, R12 ;  /* 0x0000000c000c7308 */ /* 0x001e240000001000 */
[----:B0-----:R-:W-:-:S06]  /*0660*/  VIADD R16, R12, 0xffffffe ;  /* 0x0ffffffe0c107836 */ /* 0x001fcc0000000000 */
[----:B------:R-:W0:Y:S02]  /*0670*/  F2I.FTZ.U32.TRUNC.NTZ R9, R16 ;  /* 0x0000001000097305 */ /* 0x000e24000021f000 */
[----:B0-----:R-:W-:-:S05]  /*0680*/  IADD3 R17, PT, PT, RZ, -R9, RZ ;  /* 0x80000009ff117210 */ /* 0x001fca0007ffe0ff */
[----:B------:R-:W-:-:S04]  /*0690*/  IMAD R17, R17, R0, RZ ;  /* 0x0000000011117224 */ /* 0x000fc800078e02ff */
[----:B------:R-:W-:Y:S01]  /*06a0*/  IMAD.HI.U32 R8, R9, R17, R8 ;  /* 0x0000001109087227 */ /* 0x000fe200078e0008 */
[----:B------:R-:W-:-:S03]  /*06b0*/  MOV R9, R19 ;  /* 0x0000001300097202 */ /* 0x000fc60000000f00 */
[----:B------:R-:W-:Y:S02]  /*06c0*/  IMAD.MOV.U32 R17, RZ, RZ, 0x40a00000 ;  /* 0x40a00000ff117424 */ /* 0x000fe400078e00ff */
[----:B------:R-:W-:-:S04]  /*06d0*/  IMAD.HI.U32 R8, R8, R9, RZ ;  /* 0x0000000908087227 */ /* 0x000fc800078e00ff */
[----:B------:R-:W-:-:S04]  /*06e0*/  IMAD.MOV R8, RZ, RZ, -R8 ;  /* 0x000000ffff087224 */ /* 0x000fc800078e0a08 */
[----:B------:R-:W-:-:S05]  /*06f0*/  IMAD R9, R0, R8, R9 ;  /* 0x0000000800097224 */ /* 0x000fca00078e0209 */
[----:B------:R-:W-:-:S13]  /*0700*/  ISETP.GT.U32.AND P0, PT, R0, R9, PT ;  /* 0x000000090000720c */ /* 0x000fda0003f04070 */
[----:B------:R-:W-:-:S04]  /*0710*/  @!P0 IADD3 R9, PT, PT, R9, -R0, RZ ;  /* 0x8000000009098210 */ /* 0x000fc80007ffe0ff */
[----:B------:R-:W-:-:S13]  /*0720*/  ISETP.GT.U32.AND P0, PT, R0, R9, PT ;  /* 0x000000090000720c */ /* 0x000fda0003f04070 */
[----:B------:R-:W-:Y:S02]  /*0730*/  @!P0 IMAD.IADD R9, R9, 0x1, -R0 ;  /* 0x0000000109098824 */ /* 0x000fe400078e0a00 */
[----:B------:R-:W-:-:S03]  /*0740*/  HFMA2 R0, -RZ, RZ, 1.57421875, -19.203125 ;  /* 0x3e4ccccdff007431 */ /* 0x000fc600000001ff */
[----:B------:R-:W-:Y:S02]  /*0750*/  @!P1 IADD3 R9, PT, PT, -R9, RZ, RZ ;  /* 0x000000ff09099210 */ /* 0x000fe40007ffe1ff */
[----:B------:R-:W-:-:S04]  /*0760*/  @!P3 LOP3.LUT R9, RZ, R4, RZ, 0x33, !PT ;  /* 0x00000004ff09b212 */ /* 0x000fc800078e33ff */
        /* <DEDUP_REMOVED lines=8> */
[----:B------:R-:W-:Y:S01]  /*07f0*/  IMAD.MOV.U32 R0, RZ, RZ, R9 ;  /* 0x000000ffff007224 */ /* 0x000fe200078e0009 */
[----:B------:R-:W-:Y:S02]  /*0800*/  MOV R23, 0x40a00000 ;  /* 0x40a0000000177802 */ /* 0x000fe40000000f00 */
[----:B------:R-:W-:-:S07]  /*0810*/  MOV R8, 0x830 ;  /* 0x0000083000087802 */ /* 0x000fce0000000f00 */
[----:B------:R-:W-:Y:S05]  /*0820*/  CALL.REL.NOINC `($__internal_0_$__cuda_sm3x_div_rn_noftz_f32_slowpath) ;  /* 0x0000000c006c7944 */ /* 0x000fea0003c00000 */
[----:B------:R-:W-:-:S07]  /*0830*/  IMAD.MOV.U32 R17, RZ, RZ, R0 ;  /* 0x000000ffff117224 */ /* 0x000fce00078e0000 */
.L_x_6:
[----:B------:R-:W-:Y:S05]  /*0840*/  BSYNC.RECONVERGENT B0 ;  /* 0x0000000000007941 */ /* 0x000fea0003800200 */
.L_x_5:
        /* <DEDUP_REMOVED lines=17> */
.L_x_8:
[----:B------:R-:W-:Y:S05]  /*0960*/  BSYNC.RECONVERGENT B0 ;  /* 0x0000000000007941 */ /* 0x000fea0003800200 */
.L_x_7:
[----:B------:R-:W-:Y:S01]  /*0970*/  IABS R0, R4 ;  /* 0x0000000400007213 */ /* 0x000fe20000000000 */
[----:B------:R-:W-:Y:S02]  /*0980*/  HFMA2 R8, -RZ, RZ, 0, 0 ;  /* 0x00000000ff087431 */ /* 0x000fe400000001ff */
[----:B------:R-:W-:Y:S01]  /*0990*/  VIADD R12, R3, 0xffffffff ;  /* 0xffffffff030c7836 */ /* 0x000fe20000000000 */
[----:B------:R-:W-:Y:S01]  /*09a0*/  ISETP.NE.AND P3, PT, R4, RZ, PT ;  /* 0x000000ff0400720c */ /* 0x000fe20003f65270 */
[----:B------:R-:W0:Y:S01]  /*09b0*/  I2F.RP R16, R0 ;  /* 0x0000000000107306 */ /* 0x000e220000209400 */
[----:B------:R-:W-:Y:S01]  /*09c0*/  FADD R10, R10, R13 ;  /* 0x0000000d0a0a7221 */ /* 0x000fe20000000000 */
[----:B------:R-:W-:Y:S01]  /*09d0*/  BSSY.RECONVERGENT B0, `(.L_x_9) ;  /* 0x0000025000007945 */ /* 0x000fe20003800200 */
[----:B------:R-:W-:Y:S01]  /*09e0*/  IABS R20, R12 ;  /* 0x0000000c00147213 */ /* 0x000fe20000000000 */
[----:B------:R-:W-:Y:S01]  /*09f0*/  FADD R11, R11, R22 ;  /* 0x000000160b0b7221 */ /* 0x000fe20000000000 */
[----:B------:R-:W-:-:S03]  /*0a00*/  ISETP.GE.AND P1, PT, R12, RZ, PT ;  /* 0x000000ff0c00720c */ /* 0x000fc60003f26270 */
[----:B0-----:R-:W0:Y:S02]  /*0a10*/  MUFU.RCP R16, R16 ;  /* 0x0000001000107308 */ /* 0x001e240000001000 */
[----:B0-----:R-:W-:Y:S02]  /*0a20*/  VIADD R17, R16, 0xffffffe ;  /* 0x0ffffffe10117836 */ /* 0x001fe40000000000 */
[----:B------:R-:W-:-:S04]  /*0a30*/  FADD R16, R27, R18 ;  /* 0x000000121b107221 */ /* 0x000fc80000000000 */
[----:B------:R0:W1:Y:S02]  /*0a40*/  F2I.FTZ.U32.TRUNC.NTZ R9, R17 ;  /* 0x0000001100097305 */ /* 0x000064000021f000 */
[----:B0-----:R-:W-:Y:S02]  /*0a50*/  MOV R17, 0x40a00000 ;  /* 0x40a0000000117802 */ /* 0x001fe40000000f00 */
[----:B-1----:R-:W-:-:S05]  /*0a60*/  IADD3 R19, PT, PT, RZ, -R9, RZ ;  /* 0x80000009ff137210 */ /* 0x002fca0007ffe0ff */
[----:B------:R-:W-:-:S04]  /*0a70*/  IMAD R19, R19, R0, RZ ;  /* 0x0000000013137224 */ /* 0x000fc800078e02ff */
[----:B------:R-:W-:-:S04]  /*0a80*/  IMAD.HI.U32 R8, R9, R19, R8 ;  /* 0x0000001309087227 */ /* 0x000fc800078e0008 */
[----:B------:R-:W-:Y:S02]  /*0a90*/  IMAD.MOV.U32 R9, RZ, RZ, R20 ;  /* 0x000000ffff097224 */ /* 0x000fe400078e0014 */
[----:B------:R-:W-:Y:S02]  /*0aa0*/  FADD R20, R25, R10 ;  /* 0x0000000a19147221 */ /* 0x000fe40000000000 */
[----:B------:R-:W-:-:S05]  /*0ab0*/  IMAD.HI.U32 R8, R8, R9, RZ ;  /* 0x0000000908087227 */ /* 0x000fca00078e00ff */
[----:B------:R-:W-:-:S05]  /*0ac0*/  IADD3 R8, PT, PT, -R8, RZ, RZ ;  /* 0x000000ff08087210 */ /* 0x000fca0007ffe1ff */
[----:B------:R-:W-:-:S05]  /*0ad0*/  IMAD R9, R0, R8, R9 ;  /* 0x0000000800097224 */ /* 0x000fca00078e0209 */
[----:B------:R-:W-:-:S13]  /*0ae0*/  ISETP.GT.U32.AND P0, PT, R0, R9, PT ;  /* 0x000000090000720c */ /* 0x000fda0003f04070 */
[----:B------:R-:W-:-:S05]  /*0af0*/  @!P0 IMAD.IADD R9, R9, 0x1, -R0 ;  /* 0x0000000109098824 */ /* 0x000fca00078e0a00 */
[----:B------:R-:W-:-:S13]  /*0b00*/  ISETP.GT.U32.AND P0, PT, R0, R9, PT ;  /* 0x000000090000720c */ /* 0x000fda0003f04070 */
[----:B------:R-:W-:Y:S01]  /*0b10*/  @!P0 IADD3 R9, PT, PT, R9, -R0, RZ ;  /* 0x8000000009098210 */ /* 0x000fe20007ffe0ff */
[----:B------:R-:W-:-:S04]  /*0b20*/  IMAD.MOV.U32 R0, RZ, RZ, 0x3e4ccccd ;  /* 0x3e4ccccdff007424 */ /* 0x000fc800078e00ff */
[----:B------:R-:W-:Y:S01]  /*0b30*/  @!P1 IMAD.MOV R9, RZ, RZ, -R9 ;  /* 0x000000ffff099224 */ /* 0x000fe200078e0a09 */
[----:B------:R-:W-:Y:S01]  /*0b40*/  @!P3 LOP3.LUT R9, RZ, R4, RZ, 0x33, !PT ;  /* 0x00000004ff09b212 */ /* 0x000fe200078e33ff */
[----:B------:R-:W-:-:S03]  /*0b50*/  FFMA R17, R0, -R17, 1 ;  /* 0x3f80000000117423 */ /* 0x000fc60000000811 */
[----:B------:R-:W-:Y:S01]  /*0b60*/  I2FP.F32.S32 R9, R9 ;  /* 0x0000000900097245 */ /* 0x000fe20000201400 */
[----:B------:R-:W-:-:S03]  /*0b70*/  FFMA R0, R17, R0, 0.20000000298023223877 ;  /* 0x3e4ccccd11007423 */ /* 0x000fc60000000000 */
[----:B------:R-:W0:Y:S01]  /*0b80*/  FCHK P0, R9, 5 ;  /* 0x40a0000009007902 */ /* 0x000e220000000000 */
        /* <DEDUP_REMOVED lines=9> */
.L_x_10:
[----:B------:R-:W-:Y:S05]  /*0c20*/  BSYNC.RECONVERGENT B0 ;  /* 0x0000000000007941 */ /* 0x000fea0003800200 */
.L_x_9:
[----:B------:R-:W-:Y:S02]  /*0c30*/  HFMA2 R13, -RZ, RZ, 2.125, 0 ;  /* 0x40400000ff0d7431 */ /* 0x000fe400000001ff */
[----:B------:R-:W-:Y:S01]  /*0c40*/  IMAD.MOV.U32 R0, RZ, RZ, 0x3eaaaaab ;  /* 0x3eaaaaabff007424 */ /* 0x000fe200078e00ff */
[----:B------:R-:W0:Y:S01]  /*0c50*/  FCHK P0, R9, 3 ;  /* 0x4040000009007902 */ /* 0x000e220000000000 */
[----:B------:R-:W-:Y:S01]  /*0c60*/  BSSY.RECONVERGENT B0, `(.L_x_11) ;  /* 0x000000d000007945 */ /* 0x000fe20003800200 */
[----:B------:R-:W-:Y:S01]  /*0c70*/  FADD R22, R22, R17 ;  /* 0x0000001116167221 */ /* 0x000fe20000000000 */
[----:B------:R-:W-:Y:S01]  /*0c80*/  FFMA R25, R9, 0.25, R18 ;  /* 0x3e80000009197823 */ /* 0x000fe20000000012 */
[----:B------:R-:W-:-:S04]  /*0c90*/  FFMA R13, R0, -R13, 1 ;  /* 0x3f800000000d7423 */ /* 0x000fc8000000080d */
[----:B------:R-:W-:-:S04]  /*0ca0*/  FFMA R0, R13, R0, 0.3333333432674407959 ;  /* 0x3eaaaaab0d007423 */ /* 0x000fc80000000000 */
        /* <DEDUP_REMOVED lines=8> */
.L_x_12:
[----:B------:R-:W-:Y:S05]  /*0d30*/  BSYNC.RECONVERGENT B0 ;  /* 0x0000000000007941 */ /* 0x000fea0003800200 */
.L_x_11:
[----:B------:R-:W-:Y:S01]  /*0d40*/  IABS R12, R4 ;  /* 0x00000004000c7213 */ /* 0x000fe20000000000 */
[----:B------:R-:W-:Y:S01]  /*0d50*/  IMAD.MOV.U32 R8, RZ, RZ, RZ ;  /* 0x000000ffff087224 */ /* 0x000fe200078e00ff */
[----:B------:R-:W-:Y:S01]  /*0d60*/  IABS R18, R3 ;  /* 0x0000000300127213 */ /* 0x000fe20000000000 */
[----:B------:R-:W-:Y:S01]  /*0d70*/  BSSY.RECONVERGENT B0, `(.L_x_13) ;  /* 0x0000026000007945 */ /* 0x000fe20003800200 */
[----:B------:R-:W0:Y:S01]  /*0d80*/  I2F.RP R13, R12 ;  /* 0x0000000c000d7306 */ /* 0x000e220000209400 */
[----:B------:R-:W-:Y:S01]  /*0d90*/  ISETP.GE.AND P1, PT, R3, RZ, PT ;  /* 0x000000ff0300720c */ /* 0x000fe20003f26270 */
[----:B------:R-:W-:Y:S01]  /*0da0*/  FADD R11, R11, R22 ;  /* 0x000000160b0b7221 */ /* 0x000fe20000000000 */
[----:B------:R-:W-:Y:S01]  /*0db0*/  ISETP.NE.AND P3, PT, R4, RZ, PT ;  /* 0x000000ff0400720c */ /* 0x000fe20003f65270 */
[----:B------:R-:W-:-:S04]  /*0dc0*/  FADD R27, R16, R25 ;  /* 0x00000019101b7221 */ /* 0x000fc80000000000 */
[----:B0-----:R-:W0:Y:S02]  /*0dd0*/  MUFU.RCP R13, R13 ;  /* 0x0000000d000d7308 */ /* 0x001e240000001000 */
[----:B0-----:R-:W-:Y:S02]  /*0de0*/  VIADD R17, R13, 0xffffffe ;  /* 0x0ffffffe0d117836 */ /* 0x001fe40000000000 */
[----:B------:R-:W-:-:S04]  /*0df0*/  HFMA2 R13, -RZ, RZ, 1.57421875, -19.203125 ;  /* 0x3e4ccccdff0d7431 */ /* 0x000fc800000001ff */
[----:B------:R-:W0:Y:S02]  /*0e00*/  F2I.FTZ.U32.TRUNC.NTZ R9, R17 ;  /* 0x0000001100097305 */ /* 0x000e24000021f000 */
[----:B0-----:R-:W-:-:S05]  /*0e10*/  IADD3 R19, PT, PT, RZ, -R9, RZ ;  /* 0x80000009ff137210 */ /* 0x001fca0007ffe0ff */
[----:B------:R-:W-:-:S04]  /*0e20*/  IMAD R19, R19, R12, RZ ;  /* 0x0000000c13137224 */ /* 0x000fc800078e02ff */
[----:B------:R-:W-:Y:S01]  /*0e30*/  IMAD.HI.U32 R8, R9, R19, R8 ;  /* 0x0000001309087227 */ /* 0x000fe200078e0008 */
[----:B------:R-:W-:-:S05]  /*0e40*/  MOV R9, R18 ;  /* 0x0000001200097202 */ /* 0x000fca0000000f00 */
[----:B------:R-:W-:-:S04]  /*0e50*/  IMAD.HI.U32 R8, R8, R9, RZ ;  /* 0x0000000908087227 */ /* 0x000fc800078e00ff */
[----:B------:R-:W-:-:S04]  /*0e60*/  IMAD.MOV R8, RZ, RZ, -R8 ;  /* 0x000000ffff087224 */ /* 0x000fc800078e0a08 */
[----:B------:R-:W-:Y:S02]  /*0e70*/  IMAD R9, R12, R8, R9 ;  /* 0x000000080c097224 */ /* 0x000fe400078e0209 */
[----:B------:R-:W-:-:S03]  /*0e80*/  IMAD.MOV.U32 R8, RZ, RZ, 0x40a00000 ;  /* 0x40a00000ff087424 */ /* 0x000fc600078e00ff */
[----:B------:R-:W-:Y:S01]  /*0e90*/  ISETP.GT.U32.AND P0, PT, R12, R9, PT ;  /* 0x000000090c00720c */ /* 0x000fe20003f04070 */
[----:B------:R-:W-:-:S04]  /*0ea0*/  FFMA R8, R13, -R8, 1 ;  /* 0x3f8000000d087423 */ /* 0x000fc80000000808 */
[----:B------:R-:W-:-:S08]  /*0eb0*/  FFMA R13, R8, R13, 0.20000000298023223877 ;  /* 0x3e4ccccd080d7423 */ /* 0x000fd0000000000d */
[----:B------:R-:W-:-:S04]  /*0ec0*/  @!P0 IADD3 R9, PT, PT, R9, -R12, RZ ;  /* 0x8000000c09098210 */ /* 0x000fc80007ffe0ff */
[----:B------:R-:W-:-:S13]  /*0ed0*/  ISETP.GT.U32.AND P0, PT, R12, R9, PT ;  /* 0x000000090c00720c */ /* 0x000fda0003f04070 */
[----:B------:R-:W-:-:S05]  /*0ee0*/  @!P0 IMAD.IADD R9, R9, 0x1, -R12 ;  /* 0x0000000109098824 */ /* 0x000fca00078e0a0c */
[----:B------:R-:W-:Y:S02]  /*0ef0*/  @!P1 IADD3 R9, PT, PT, -R9, RZ, RZ ;  /* 0x000000ff09099210 */ /* 0x000fe40007ffe1ff */
[----:B------:R-:W-:-:S04]  /*0f00*/  @!P3 LOP3.LUT R9, RZ, R4, RZ, 0x33, !PT ;  /* 0x00000004ff09b212 */ /* 0x000fc800078e33ff */
[----:B------:R-:W-:Y:S01]  /*0f10*/  I2FP.F32.S32 R18, R9 ;  /* 0x0000000900127245 */ /* 0x000fe20000201400 */
[----:B------:R-:W-:-:S03]  /*0f20*/  FADD R9, R10, R0 ;  /* 0x000000000a097221 */ /* 0x000fc60000000000 */
[----:B------:R-:W0:Y:S01]  /*0f30*/  FCHK P0, R18, 5 ;  /* 0x40a0000012007902 */ /* 0x000e220000000000 */
[----:B------:R-:W-:Y:S01]  /*0f40*/  FFMA R8, R13, R18, RZ ;  /* 0x000000120d087223 */ /* 0x000fe200000000ff */
[----:B------:R-:W-:-:S03]  /*0f50*/  FADD R29, R20, R9 ;  /* 0x00000009141d7221 */ /* 0x000fc60000000000 */
[----:B------:R-:W-:-:S04]  /*0f60*/  FFMA R12, R8, -5, R18 ;  /* 0xc0a00000080c7823 */ /* 0x000fc80000000012 */
[----:B------:R-:W-:Y:S01]  /*0f70*/  FFMA R0, R13, R12, R8 ;  /* 0x0000000c0d007223 */ /* 0x000fe20000000008 */
[----:B0-----:R-:W-:Y:S06]  /*0f80*/  @!P0 BRA `(.L_x_14) ;  /* 0x0000000000108947 */ /* 0x001fec0003800000 */
[----:B------:R-:W-:Y:S01]  /*0f90*/  IMAD.MOV.U32 R0, RZ, RZ, R18 ;  /* 0x000000ffff007224 */ /* 0x000fe200078e0012 */
[----:B------:R-:W-:Y:S02]  /*0fa0*/  MOV R23, 0x40a00000 ;  /* 0x40a0000000177802 */ /* 0x000fe40000000f00 */
[----:B------:R-:W-:-:S07]  /*0fb0*/  MOV R8, 0xfd0 ;  /* 0x00000fd000087802 */ /* 0x000fce0000000f00 */
[----:B------:R-:W-:Y:S05]  /*0fc0*/  CALL.REL.NOINC `($__internal_0_$__cuda_sm3x_div_rn_noftz_f32_slowpath) ;  /* 0x0000000400847944 */ /* 0x000fea0003c00000 */
.L_x_14:
[----:B------:R-:W-:Y:S05]  /*0fd0*/  BSYNC.RECONVERGENT B0 ;  /* 0x0000000000007941 */ /* 0x000fea0003800200 */
.L_x_13:
        /* <DEDUP_REMOVED lines=12> */
[----:B------:R-:W-:Y:S02]  /*10a0*/  HFMA2 R23, -RZ, RZ, 2.125, 0 ;  /* 0x40400000ff177431 */ /* 0x000fe400000001ff */
[----:B------:R-:W-:Y:S01]  /*10b0*/  IMAD.MOV.U32 R0, RZ, RZ, R18 ;  /* 0x000000ffff007224 */ /* 0x000fe200078e0012 */
[----:B------:R-:W-:-:S07]  /*10c0*/  MOV R8, 0x10e0 ;  /* 0x000010e000087802 */ /* 0x000fce0000000f00 */
[----:B------:R-:W-:Y:S05]  /*10d0*/  CALL.REL.NOINC `($__internal_0_$__cuda_sm3x_div_rn_noftz_f32_slowpath) ;  /* 0x0000000400407944 */ /* 0x000fea0003c00000 */
.L_x_16:
[----:B------:R-:W-:Y:S05]  /*10e0*/  BSYNC.RECONVERGENT B0 ;  /* 0x0000000000007941 */ /* 0x000fea0003800200 */
.L_x_15:
[----:B------:R-:W-:Y:S01]  /*10f0*/  FADD R10, R9, R0 ;  /* 0x00000000090a7221 */ /* 0x000fe20000000000 */
[----:B------:R-:W-:Y:S01]  /*1100*/  VIADD R3, R3, 0x4 ;  /* 0x0000000403037836 */ /* 0x000fe20000000000 */
[----:B------:R-:W-:Y:S06]  /*1110*/  @P2 BRA `(.L_x_17) ;  /* 0xfffffff000242947 */ /* 0x000fec000383ffff */
.L_x_0:
[----:B------:R-:W-:-:S13]  /*1120*/  ISETP.NE.AND P0, PT, R6, RZ, PT ;  /* 0x000000ff0600720c */ /* 0x000fda0003f05270 */
[----:B------:R-:W-:Y:S05]  /*1130*/  @!P0 BRA `(.L_x_18) ;  /* 0x00000004000c8947 */ /* 0x000fea0003800000 */
[----:B------:R-:W0:Y:S01]  /*1140*/  LDC R2, c[0x0][0x388] ;  /* 0x0000e200ff027b82 */ /* 0x000e220000000800 */
[----:B------:R-:W-:Y:S01]  /*1150*/  IMAD R5, R7, 0x7b, R5 ;  /* 0x0000007b07057824 */ /* 0x000fe200078e0205 */
[----:B------:R-:W-:-:S07]  /*1160*/  IADD3 R6, PT, PT, -R6, RZ, RZ ;  /* 0x000000ff06067210 */ /* 0x000fce0007ffe1ff */
.L_x_23:
[----:B0-----:R-:W-:Y:S01]  /*1170*/  IABS R7, R2 ;  /* 0x0000000200077213 */ /* 0x001fe20000000000 */
[----:B------:R-:W-:Y:S01]  /*1180*/  BSSY.RECONVERGENT B0, `(.L_x_19) ;  /* 0x000002a000007945 */ /* 0x000fe20003800200 */
[----:B------:R-:W-:Y:S01]  /*1190*/  IABS R12, R5 ;  /* 0x00000005000c7213 */ /* 0x000fe20000000000 */
[----:B-----5:R-:W-:Y:S01]  /*11a0*/  FADD R11, R11, R22 ;  /* 0x000000160b0b7221 */ /* 0x020fe20000000000 */
[----:B------:R-:W0:Y:S01]  /*11b0*/  I2F.RP R4, R7 ;  /* 0x0000000700047306 */ /* 0x000e220000209400 */
[----:B------:R-:W-:Y:S01]  /*11c0*/  ISETP.GE.AND P1, PT, R5, RZ, PT ;  /* 0x000000ff0500720c */ /* 0x000fe20003f26270 */
[----:B------:R-:W-:Y:S01]  /*11d0*/  FADD R27, R27, R16 ;  /* 0x000000101b1b7221 */ /* 0x000fe20000000000 */
[----:B------:R-:W-:Y:S01]  /*11e0*/  ISETP.NE.AND P2, PT, R2, RZ, PT ;  /* 0x000000ff0200720c */ /* 0x000fe20003f45270 */
[----:B------:R-:W-:Y:S01]  /*11f0*/  FADD R29, R29, R10 ;  /* 0x0000000a1d1d7221 */ /* 0x000fe20000000000 */
[----:B------:R-:W-:-:S03]  /*1200*/  IADD3 R6, PT, PT, R6, 0x1, RZ ;  /* 0x0000000106067810 */ /* 0x000fc60007ffe0ff */
[----:B0-----:R-:W0:Y:S02]  /*1210*/  MUFU.RCP R4, R4 ;  /* 0x0000000400047308 */ /* 0x001e240000001000 */
[----:B0-----:R-:W-:Y:S02]  /*1220*/  VIADD R8, R4, 0xffffffe ;  /* 0x0ffffffe04087836 */ /* 0x001fe40000000000 */
[----:B------:R-:W-:-:S04]  /*1230*/  HFMA2 R4, -RZ, RZ, 1.57421875, -19.203125 ;  /* 0x3e4ccccdff047431 */ /* 0x000fc800000001ff */
        /* <DEDUP_REMOVED lines=8> */
[----:B------:R-:W-:Y:S01]  /*12c0*/  IMAD R0, R7, R0, R3 ;  /* 0x0000000007007224 */ /* 0x000fe200078e0203 */
[----:B------:R-:W-:-:S04]  /*12d0*/  MOV R3, 0x40a00000 ;  /* 0x40a0000000037802 */ /* 0x000fc80000000f00 */
[----:B------:R-:W-:-:S13]  /*12e0*/  ISETP.GT.U32.AND P0, PT, R7, R0, PT ;  /* 0x000000000700720c */ /* 0x000fda0003f04070 */
[----:B------:R-:W-:-:S04]  /*12f0*/  @!P0 IADD3 R0, PT, PT, R0, -R7, RZ ;  /* 0x8000000700008210 */ /* 0x000fc80007ffe0ff */
[----:B------:R-:W-:-:S13]  /*1300*/  ISETP.GT.U32.AND P0, PT, R7, R0, PT ;  /* 0x000000000700720c */ /* 0x000fda0003f04070 */
[----:B------:R-:W-:Y:S02]  /*1310*/  @!P0 IMAD.IADD R0, R0, 0x1, -R7 ;  /* 0x0000000100008824 */ /* 0x000fe400078e0a07 */
[----:B------:R-:W-:Y:S02]  /*1320*/  FFMA R7, R4, -R3, 1 ;  /* 0x3f80000004077423 */ /* 0x000fe40000000803 */
[----:B------:R-:W-:Y:S01]  /*1330*/  @!P1 IMAD.MOV R0, RZ, RZ, -R0 ;  /* 0x000000ffff009224 */ /* 0x000fe200078e0a00 */
[----:B------:R-:W-:Y:S02]  /*1340*/  @!P2 LOP3.LUT R0, RZ, R2, RZ, 0x33, !PT ;  /* 0x00000002ff00a212 */ /* 0x000fe400078e33ff */
[----:B------:R-:W-:Y:S02]  /*1350*/  ISETP.NE.AND P2, PT, R6, RZ, PT ;  /* 0x000000ff0600720c */ /* 0x000fe40003f45270 */
        /* <DEDUP_REMOVED lines=12> */
.L_x_20:
[----:B------:R-:W-:Y:S05]  /*1420*/  BSYNC.RECONVERGENT B0 ;  /* 0x0000000000007941 */ /* 0x000fea0003800200 */
.L_x_19:
[----:B------:R-:W-:Y:S02]  /*1430*/  HFMA2 R0, -RZ, RZ, 1.666015625, -0.052093505859375 ;  /* 0x3eaaaaabff007431 */ /* 0x000fe400000001ff */
        /* <DEDUP_REMOVED lines=11> */
[----:B------:R-:W-:Y:S02]  /*14f0*/  MOV R0, R3 ;  /* 0x0000000300007202 */ /* 0x000fe40000000f00 */
[----:B------:R-:W-:Y:S02]  /*1500*/  MOV R23, 0x40400000 ;  /* 0x4040000000177802 */ /* 0x000fe40000000f00 */
[----:B------:R-:W-:-:S07]  /*1510*/  MOV R8, 0x1530 ;  /* 0x0000153000087802 */ /* 0x000fce0000000f00 */
[----:B------:R-:W-:Y:S05]  /*1520*/  CALL.REL.NOINC `($__internal_0_$__cuda_sm3x_div_rn_noftz_f32_slowpath) ;  /* 0x00000000002c7944 */ /* 0x000fea0003c00000 */
.L_x_22:
[----:B------:R-:W-:Y:S05]  /*1530*/  BSYNC.RECONVERGENT B0 ;  /* 0x0000000000007941 */ /* 0x000fea0003800200 */
.L_x_21:
[----:B------:R-:W-:Y:S01]  /*1540*/  FADD R10, R0, R10 ;  /* 0x0000000a000a7221 */ /* 0x000fe20000000000 */
[----:B------:R-:W-:Y:S01]  /*1550*/  VIADD R5, R5, 0x1 ;  /* 0x0000000105057836 */ /* 0x000fe20000000000 */
[----:B------:R-:W-:Y:S06]  /*1560*/  @P2 BRA `(.L_x_23) ;  /* 0xfffffffc00002947 */ /* 0x000fec000383ffff */
.L_x_18:
[----:B-----5:R-:W-:Y:S04]  /*1570*/  STG.E desc[UR4][R14.64+0xc], R22 ;  /* 0x00000c160e007986 */ /* 0x020fe8000c101904 */
[----:B------:R-:W-:Y:S04]  /*1580*/  STG.E desc[UR4][R14.64], R11 ;  /* 0x0000000b0e007986 */ /* 0x000fe8000c101904 */
[----:B------:R-:W-:Y:S04]  /*1590*/  STG.E desc[UR4][R14.64+0x10], R16 ;  /* 0x000010100e007986 */ /* 0x000fe8000c101904 */
[----:B------:R-:W-:Y:S04]  /*15a0*/  STG.E desc[UR4][R14.64+0x4], R27 ;  /* 0x0000041b0e007986 */ /* 0x000fe8000c101904 */
[----:B------:R-:W-:Y:S04]  /*15b0*/  STG.E desc[UR4][R14.64+0x14], R10 ;  /* 0x0000140a0e007986 */ /* 0x000fe8000c101904 */
[----:B------:R-:W-:Y:S01]  /*15c0*/  STG.E desc[UR4][R14.64+0x8], R29 ;  /* 0x0000081d0e007986 */ /* 0x000fe2000c101904 */
[----:B------:R-:W-:Y:S05]  /*15d0*/  EXIT ;  /* 0x000000000000794d */ /* 0x000fea0003800000 */
        .weak           $__internal_0_$__cuda_sm3x_div_rn_noftz_f32_slowpath
        .type           $__internal_0_$__cuda_sm3x_div_rn_noftz_f32_slowpath,@function
        .size           $__internal_0_$__cuda_sm3x_div_rn_noftz_f32_slowpath,(.L_x_36 - $__internal_0_$__cuda_sm3x_div_rn_noftz_f32_slowpath)
$__internal_0_$__cuda_sm3x_div_rn_noftz_f32_slowpath:
[----:B------:R-:W-:Y:S01]  /*15e0*/  SHF.R.U32.HI R12, RZ, 0x17, R23 ;  /* 0x00000017ff0c7819 */ /* 0x000fe20000011617 */
[----:B------:R-:W-:Y:S01]  /*15f0*/  BSSY.RECONVERGENT B1, `(.L_x_24) ;  /* 0x0000062000017945 */ /* 0x000fe20003800200 */
[----:B------:R-:W-:Y:S02]  /*1600*/  SHF.R.U32.HI R19, RZ, 0x17, R0 ;  /* 0x00000017ff137819 */ /* 0x000fe40000011600 */
[----:B------:R-:W-:Y:S02]  /*1610*/  LOP3.LUT R12, R12, 0xff, RZ, 0xc0, !PT ;  /* 0x000000ff0c0c7812 */ /* 0x000fe400078ec0ff */
[----:B------:R-:W-:Y:S02]  /*1620*/  LOP3.LUT R19, R19, 0xff, RZ, 0xc0, !PT ;  /* 0x000000ff13137812 */ /* 0x000fe400078ec0ff */
[----:B------:R-:W-:Y:S02]  /*1630*/  IADD3 R17, PT, PT, R12, -0x1, RZ ;  /* 0xffffffff0c117810 */ /* 0x000fe40007ffe0ff */
[----:B------:R-:W-:-:S02]  /*1640*/  IADD3 R21, PT, PT, R19, -0x1, RZ ;  /* 0xffffffff13157810 */ /* 0x000fc40007ffe0ff */
[----:B------:R-:W-:-:S04]  /*1650*/  ISETP.GT.U32.AND P0, PT, R17, 0xfd, PT ;  /* 0x000000fd1100780c */ /* 0x000fc80003f04070 */
[----:B------:R-:W-:-:S13]  /*1660*/  ISETP.GT.U32.OR P0, PT, R21, 0xfd, P0 ;  /* 0x000000fd1500780c */ /* 0x000fda0000704470 */
[----:B------:R-:W-:Y:S01]  /*1670*/  @!P0 IMAD.MOV.U32 R13, RZ, RZ, RZ ;  /* 0x000000ffff0d8224 */ /* 0x000fe200078e00ff */
[----:B------:R-:W-:Y:S06]  /*1680*/  @!P0 BRA `(.L_x_25) ;  /* 0x00000000005c8947 */ /* 0x000fec0003800000 */
[----:B------:R-:W-:Y:S02]  /*1690*/  FSETP.GTU.FTZ.AND P0, PT, |R0|, +INF , PT ;  /* 0x7f8000000000780b */ /* 0x000fe40003f1c200 */
[----:B------:R-:W-:-:S04]  /*16a0*/  FSETP.GTU.FTZ.AND P1, PT, |R23|, +INF , PT ;  /* 0x7f8000001700780b */ /* 0x000fc80003f3c200 */
[----:B------:R-:W-:-:S13]  /*16b0*/  PLOP3.LUT P0, PT, P0, P1, PT, 0xf8, 0x8f ;  /* 0x00000000008f781c */ /* 0x000fda0000703f70 */
[----:B------:R-:W-:Y:S05]  /*16c0*/  @P0 BRA `(.L_x_26) ;  /* 0x00000004004c0947 */ /* 0x000fea0003800000 */
[----:B------:R-:W-:-:S13]  /*16d0*/  LOP3.LUT P0, RZ, R23, 0x7fffffff, R0, 0xc8, !PT ;  /* 0x7fffffff17ff7812 */ /* 0x000fda000780c800 */
[----:B------:R-:W-:Y:S05]  /*16e0*/  @!P0 BRA `(.L_x_27) ;  /* 0x00000004003c8947 */ /* 0x000fea0003800000 */
[C---:B------:R-:W-:Y:S02]  /*16f0*/  FSETP.NEU.FTZ.AND P3, PT, |R0|.reuse, +INF , PT ;  /* 0x7f8000000000780b */ /* 0x040fe40003f7d200 */
[----:B------:R-:W-:Y:S02]  /*1700*/  FSETP.NEU.FTZ.AND P1, PT, |R23|, +INF , PT ;  /* 0x7f8000001700780b */ /* 0x000fe40003f3d200 */
[----:B------:R-:W-:-:S11]  /*1710*/  FSETP.NEU.FTZ.AND P0, PT, |R0|, +INF , PT ;  /* 0x7f8000000000780b */ /* 0x000fd60003f1d200 */
[----:B------:R-:W-:Y:S05]  /*1720*/  @!P1 BRA !P3, `(.L_x_27) ;  /* 0x00000004002c9947 */ /* 0x000fea0005800000 */
[----:B------:R-:W-:-:S04]  /*1730*/  LOP3.LUT P3, RZ, R0, 0x7fffffff, RZ, 0xc0, !PT ;  /* 0x7fffffff00ff7812 */ /* 0x000fc8000786c0ff */
[----:B------:R-:W-:-:S13]  /*1740*/  PLOP3.LUT P1, PT, P1, P3, PT, 0x2f, 0xf2 ;  /* 0x0000000000f2781c */ /* 0x000fda0000f26577 */
[----:B------:R-:W-:Y:S05]  /*1750*/  @P1 BRA `(.L_x_28) ;  /* 0x0000000400181947 */ /* 0x000fea0003800000 */
[----:B------:R-:W-:-:S04]  /*1760*/  LOP3.LUT P1, RZ, R23, 0x7fffffff, RZ, 0xc0, !PT ;  /* 0x7fffffff17ff7812 */ /* 0x000fc8000782c0ff */
[----:B------:R-:W-:-:S13]  /*1770*/  PLOP3.LUT P0, PT, P0, P1, PT, 0x2f, 0xf2 ;  /* 0x0000000000f2781c */ /* 0x000fda0000702577 */
[----:B------:R-:W-:Y:S05]  /*1780*/  @P0 BRA `(.L_x_29) ;  /* 0x0000000400000947 */ /* 0x000fea0003800000 */
[----:B------:R-:W-:Y:S02]  /*1790*/  ISETP.GE.AND P0, PT, R21, RZ, PT ;  /* 0x000000ff1500720c */ /* 0x000fe40003f06270 */
[----:B------:R-:W-:-:S11]  /*17a0*/  ISETP.GE.AND P1, PT, R17, RZ, PT ;  /* 0x000000ff1100720c */ /* 0x000fd60003f26270 */
[----:B------:R-:W-:Y:S01]  /*17b0*/  @P0 MOV R13, RZ ;  /* 0x000000ff000d0202 */ /* 0x000fe20000000f00 */
[----:B------:R-:W-:Y:S01]  /*17c0*/  @!P0 FFMA R0, R0, 1.84467440737095516160e+19, RZ ;  /* 0x5f80000000008823 */ /* 0x000fe200000000ff */
[----:B------:R-:W-:Y:S01]  /*17d0*/  @!P0 MOV R13, 0xffffffc0 ;  /* 0xffffffc0000d8802 */ /* 0x000fe20000000f00 */
[----:B------:R-:W-:-:S04]  /*17e0*/  @!P1 FFMA R23, R23, 1.84467440737095516160e+19, RZ ;  /* 0x5f80000017179823 */ /* 0x000fc800000000ff */
[----:B------:R-:W-:-:S07]  /*17f0*/  @!P1 VIADD R13, R13, 0x40 ;  /* 0x000000400d0d9836 */ /* 0x000fce0000000000 */
.L_x_25:
[----:B------:R-:W-:Y:S01]  /*1800*/  LEA R26, R12, 0xc0800000, 0x17 ;  /* 0xc08000000c1a7811 */ /* 0x000fe200078eb8ff */
[----:B------:R-:W-:Y:S01]  /*1810*/  BSSY.RECONVERGENT B2, `(.L_x_30) ;  /* 0x0000036000027945 */ /* 0x000fe20003800200 */
[----:B------:R-:W-:Y:S02]  /*1820*/  IADD3 R19, PT, PT, R19, -0x7f, RZ ;  /* 0xffffff8113137810 */ /* 0x000fe40007ffe0ff */
[----:B------:R-:W-:-:S03]  /*1830*/  IADD3 R26, PT, PT, -R26, R23, RZ ;  /* 0x000000171a1a7210 */ /* 0x000fc60007ffe1ff */
[C---:B------:R-:W-:Y:S01]  /*1840*/  IMAD R0, R19.reuse, -0x800000, R0 ;  /* 0xff80000013007824 */ /* 0x040fe200078e0200 */
[----:B------:R0:W1:Y:S01]  /*1850*/  MUFU.RCP R24, R26 ;  /* 0x0000001a00187308 */ /* 0x0000620000001000 */
[----:B------:R-:W-:Y:S01]  /*1860*/  FADD.FTZ R17, -R26, -RZ ;  /* 0x800000ff1a117221 */ /* 0x000fe20000010100 */
[----:B0-----:R-:W-:-:S05]  /*1870*/  IADD3 R26, PT, PT, R19, 0x7f, -R12 ;  /* 0x0000007f131a7810 */ /* 0x001fca0007ffe80c */
[----:B------:R-:W-:Y:S02]  /*1880*/  IMAD.IADD R13, R26, 0x1, R13 ;  /* 0x000000011a0d7824 */ /* 0x000fe400078e020d */
[----:B-1----:R-:W-:-:S04]  /*1890*/  FFMA R21, R24, R17, 1 ;  /* 0x3f80000018157423 */ /* 0x002fc80000000011 */
[----:B------:R-:W-:-:S04]  /*18a0*/  FFMA R21, R24, R21, R24 ;  /* 0x0000001518157223 */ /* 0x000fc80000000018 */
[----:B------:R-:W-:-:S04]  /*18b0*/  FFMA R24, R0, R21, RZ ;  /* 0x0000001500187223 */ /* 0x000fc800000000ff */
[----:B------:R-:W-:-:S04]  /*18c0*/  FFMA R23, R17, R24, R0 ;  /* 0x0000001811177223 */ /* 0x000fc80000000000 */
[----:B------:R-:W-:-:S04]  /*18d0*/  FFMA R24, R21, R23, R24 ;  /* 0x0000001715187223 */ /* 0x000fc80000000018 */
[----:B------:R-:W-:-:S04]  /*18e0*/  FFMA R17, R17, R24, R0 ;  /* 0x0000001811117223 */ /* 0x000fc80000000000 */
[----:B------:R-:W-:-:S05]  /*18f0*/  FFMA R0, R21, R17, R24 ;  /* 0x0000001115007223 */ /* 0x000fca0000000018 */
[----:B------:R-:W-:-:S04]  /*1900*/  SHF.R.U32.HI R12, RZ, 0x17, R0 ;  /* 0x00000017ff0c7819 */ /* 0x000fc80000011600 */
[----:B------:R-:W-:-:S04]  /*1910*/  LOP3.LUT R12, R12, 0xff, RZ, 0xc0, !PT ;  /* 0x000000ff0c0c7812 */ /* 0x000fc800078ec0ff */
[----:B------:R-:W-:-:S04]  /*1920*/  IADD3 R12, PT, PT, R12, R13, RZ ;  /* 0x0000000d0c0c7210 */ /* 0x000fc80007ffe0ff */
[----:B------:R-:W-:-:S04]  /*1930*/  IADD3 R19, PT, PT, R12, -0x1, RZ ;  /* 0xffffffff0c137810 */ /* 0x000fc80007ffe0ff */
[----:B------:R-:W-:-:S13]  /*1940*/  ISETP.GE.U32.AND P0, PT, R19, 0xfe, PT ;  /* 0x000000fe1300780c */ /* 0x000fda0003f06070 */
[----:B------:R-:W-:Y:S05]  /*1950*/  @!P0 BRA `(.L_x_31) ;  /* 0x0000000000808947 */ /* 0x000fea0003800000 */
[----:B------:R-:W-:-:S13]  /*1960*/  ISETP.GT.AND P0, PT, R12, 0xfe, PT ;  /* 0x000000fe0c00780c */ /* 0x000fda0003f04270 */
[----:B------:R-:W-:Y:S05]  /*1970*/  @P0 BRA `(.L_x_32) ;  /* 0x00000000006c0947 */ /* 0x000fea0003800000 */
[----:B------:R-:W-:-:S13]  /*1980*/  ISETP.GE.AND P0, PT, R12, 0x1, PT ;  /* 0x000000010c00780c */ /* 0x000fda0003f06270 */
[----:B------:R-:W-:Y:S05]  /*1990*/  @P0 BRA `(.L_x_33) ;  /* 0x0000000000740947 */ /* 0x000fea0003800000 */
[----:B------:R-:W-:Y:S02]  /*19a0*/  ISETP.GE.AND P0, PT, R12, -0x18, PT ;  /* 0xffffffe80c00780c */ /* 0x000fe40003f06270 */
[----:B------:R-:W-:-:S11]  /*19b0*/  LOP3.LUT R0, R0, 0x80000000, RZ, 0xc0, !PT ;  /* 0x8000000000007812 */ /* 0x000fd600078ec0ff */
[----:B------:R-:W-:Y:S05]  /*19c0*/  @!P0 BRA `(.L_x_33) ;  /* 0x0000000000688947 */ /* 0x000fea0003800000 */
[CCC-:B------:R-:W-:Y:S01]  /*19d0*/  FFMA.RZ R13, R21.reuse, R17.reuse, R24.reuse ;  /* 0x00000011150d7223 */ /* 0x1c0fe2000000c018 */
[CCC-:B------:R-:W-:Y:S01]  /*19e0*/  FFMA.RP R19, R21.reuse, R17.reuse, R24.reuse ;  /* 0x0000001115137223 */ /* 0x1c0fe20000008018 */
[----:B------:R-:W-:Y:S01]  /*19f0*/  FFMA.RM R24, R21, R17, R24 ;  /* 0x0000001115187223 */ /* 0x000fe20000004018 */
[C---:B------:R-:W-:Y:S01]  /*1a00*/  VIADD R17, R12.reuse, 0x20 ;  /* 0x000000200c117836 */ /* 0x040fe20000000000 */
[C---:B------:R-:W-:Y:S02]  /*1a10*/  ISETP.NE.AND P3, PT, R12.reuse, RZ, PT ;  /* 0x000000ff0c00720c */ /* 0x040fe40003f65270 */
[----:B------:R-:W-:Y:S02]  /*1a20*/  LOP3.LUT R13, R13, 0x7fffff, RZ, 0xc0, !PT ;  /* 0x007fffff0d0d7812 */ /* 0x000fe400078ec0ff */
[----:B------:R-:W-:Y:S02]  /*1a30*/  ISETP.NE.AND P1, PT, R12, RZ, PT ;  /* 0x000000ff0c00720c */ /* 0x000fe40003f25270 */
[----:B------:R-:W-:-:S02]  /*1a40*/  LOP3.LUT R26, R13, 0x800000, RZ, 0xfc, !PT ;  /* 0x008000000d1a7812 */ /* 0x000fc400078efcff */
[----:B------:R-:W-:Y:S02]  /*1a50*/  IADD3 R12, PT, PT, -R12, RZ, RZ ;  /* 0x000000ff0c0c7210 */ /* 0x000fe40007ffe1ff */
[----:B------:R-:W-:Y:S02]  /*1a60*/  SHF.L.U32 R17, R26, R17, RZ ;  /* 0x000000111a117219 */ /* 0x000fe400000006ff */
[----:B------:R-:W-:Y:S02]  /*1a70*/  FSETP.NEU.FTZ.AND P0, PT, R19, R24, PT ;  /* 0x000000181300720b */ /* 0x000fe40003f1d000 */
[----:B------:R-:W-:Y:S02]  /*1a80*/  SEL R13, R12, RZ, P3 ;  /* 0x000000ff0c0d7207 */ /* 0x000fe40001800000 */
[----:B------:R-:W-:Y:S02]  /*1a90*/  ISETP.NE.AND P1, PT, R17, RZ, P1 ;  /* 0x000000ff1100720c */ /* 0x000fe40000f25270 */
[----:B------:R-:W-:-:S02]  /*1aa0*/  SHF.R.U32.HI R17, RZ, R13, R26 ;  /* 0x0000000dff117219 */ /* 0x000fc4000001161a */
[----:B------:R-:W-:Y:S02]  /*1ab0*/  PLOP3.LUT P0, PT, P0, P1, PT, 0xf8, 0x8f ;  /* 0x00000000008f781c */ /* 0x000fe40000703f70 */
[----:B------:R-:W-:Y:S02]  /*1ac0*/  SHF.R.U32.HI R13, RZ, 0x1, R17 ;  /* 0x00000001ff0d7819 */ /* 0x000fe40000011611 */
[----:B------:R-:W-:-:S04]  /*1ad0*/  SEL R12, RZ, 0x1, !P0 ;  /* 0x00000001ff0c7807 */ /* 0x000fc80004000000 */
[----:B------:R-:W-:-:S04]  /*1ae0*/  LOP3.LUT R12, R12, 0x1, R13, 0xf8, !PT ;  /* 0x000000010c0c7812 */ /* 0x000fc800078ef80d */
[----:B------:R-:W-:-:S04]  /*1af0*/  LOP3.LUT R12, R12, R17, RZ, 0xc0, !PT ;  /* 0x000000110c0c7212 */ /* 0x000fc800078ec0ff */
[----:B------:R-:W-:-:S04]  /*1b00*/  IADD3 R13, PT, PT, R13, R12, RZ ;  /* 0x0000000c0d0d7210 */ /* 0x000fc80007ffe0ff */
[----:B------:R-:W-:Y:S01]  /*1b10*/  LOP3.LUT R0, R13, R0, RZ, 0xfc, !PT ;  /* 0x000000000d007212 */ /* 0x000fe200078efcff */
[----:B------:R-:W-:Y:S06]  /*1b20*/  BRA `(.L_x_33) ;  /* 0x0000000000107947 */ /* 0x000fec0003800000 */
.L_x_32:
[----:B------:R-:W-:-:S04]  /*1b30*/  LOP3.LUT R0, R0, 0x80000000, RZ, 0xc0, !PT ;  /* 0x8000000000007812 */ /* 0x000fc800078ec0ff */
[----:B------:R-:W-:Y:S01]  /*1b40*/  LOP3.LUT R0, R0, 0x7f800000, RZ, 0xfc, !PT ;  /* 0x7f80000000007812 */ /* 0x000fe200078efcff */
[----:B------:R-:W-:Y:S06]  /*1b50*/  BRA `(.L_x_33) ;  /* 0x0000000000047947 */ /* 0x000fec0003800000 */
.L_x_31:
[----:B------:R-:W-:-:S07]  /*1b60*/  IMAD R0, R13, 0x800000, R0 ;  /* 0x008000000d007824 */ /* 0x000fce00078e0200 */
.L_x_33:
[----:B------:R-:W-:Y:S05]  /*1b70*/  BSYNC.RECONVERGENT B2 ;  /* 0x0000000000027941 */ /* 0x000fea0003800200 */
.L_x_30:
[----:B------:R-:W-:Y:S05]  /*1b80*/  BRA `(.L_x_34) ;  /* 0x0000000000207947 */ /* 0x000fea0003800000 */
.L_x_29:
[----:B------:R-:W-:-:S04]  /*1b90*/  LOP3.LUT R0, R23, 0x80000000, R0, 0x48, !PT ;  /* 0x8000000017007812 */ /* 0x000fc800078e4800 */
[----:B------:R-:W-:Y:S01]  /*1ba0*/  LOP3.LUT R0, R0, 0x7f800000, RZ, 0xfc, !PT ;  /* 0x7f80000000007812 */ /* 0x000fe200078efcff */
[----:B------:R-:W-:Y:S06]  /*1bb0*/  BRA `(.L_x_34) ;  /* 0x0000000000147947 */ /* 0x000fec0003800000 */
.L_x_28:
[----:B------:R-:W-:Y:S01]  /*1bc0*/  LOP3.LUT R0, R23, 0x80000000, R0, 0x48, !PT ;  /* 0x8000000017007812 */ /* 0x000fe200078e4800 */
[----:B------:R-:W-:Y:S06]  /*1bd0*/  BRA `(.L_x_34) ;  /* 0x00000000000c7947 */ /* 0x000fec0003800000 */
.L_x_27:
[----:B------:R-:W0:Y:S01]  /*1be0*/  MUFU.RSQ R0, -QNAN ;  /* 0xffc0000000007908 */ /* 0x000e220000001400 */
[----:B------:R-:W-:Y:S05]  /*1bf0*/  BRA `(.L_x_34) ;  /* 0x0000000000047947 */ /* 0x000fea0003800000 */
.L_x_26:
[----:B------:R-:W-:-:S07]  /*1c00*/  FADD.FTZ R0, R0, R23 ;  /* 0x0000001700007221 */ /* 0x000fce0000010000 */
.L_x_34:
[----:B------:R-:W-:Y:S05]  /*1c10*/  BSYNC.RECONVERGENT B1 ;  /* 0x0000000000017941 */ /* 0x000fea0003800200 */
.L_x_24:
[----:B------:R-:W-:Y:S01]  /*1c20*/  HFMA2 R13, -RZ, RZ, 0, 0 ;  /* 0x00000000ff0d7431 */ /* 0x000fe200000001ff */
[----:B------:R-:W-:-:S04]  /*1c30*/  MOV R12, R8 ;  /* 0x00000008000c7202 */ /* 0x000fc80000000f00 */
[----:B0-----:R-:W-:Y:S05]  /*1c40*/  RET.REL.NODEC R12 `(_Z12launch_moverP8Particleii) ;  /* 0xffffffe00cec7950 */ /* 0x001fea0003c3ffff */
.L_x_35:
[----:B------:R-:W-:-:S00]  /*1c50*/  BRA `(.L_x_35) ;  /* 0xfffffffc00fc7947 */ /* 0x000fc0000383ffff */
[----:B------:R-:W-:-:S00]  /*1c60*/  NOP ;  /* 0x0000000000007918 */ /* 0x000fc00000000000 */
        /* <DEDUP_REMOVED lines=9> */
.L_x_36:


//--------------------- .nv.shared.reserved.0     --------------------------
	.section	.nv.shared.reserved.0,"aw",@nobits
	.weak		__nv_reservedSMEM_offset_0_alias
	.size		__nv_reservedSMEM_offset_0_alias, 0, 64
	.other		__nv_reservedSMEM_offset_0_alias,@"STO_CUDA_RESERVED_SHARED STV_DEFAULT"
__nv_reservedSMEM_offset_0_alias:
	.zero		0
	.zero		64


//--------------------- .nv.constant0._Z12launch_moverP8Particleii --------------------------
	.section	.nv.constant0._Z12launch_moverP8Particleii,"a",@progbits
	.sectionflags	@""
	.align	4
.nv.constant0._Z12launch_moverP8Particleii:
	.zero		912


//--------------------- SYMBOLS --------------------------

	.type		.nv.reservedSmem.offset0,@object
	.size		.nv.reservedSmem.offset0,0x4
